//
// Generated by NVIDIA NVVM Compiler
//
// Compiler Build ID: CL-36424714
// Cuda compilation tools, release 13.0, V13.0.88
// Based on NVVM 20.0.0
//

.version 9.0
.target sm_100
.address_size 64

	// .globl	_Z11relu_kernelPKfPfmm

.visible .entry _Z11relu_kernelPKfPfmm(
	.param .u64 .ptr .align 1 _Z11relu_kernelPKfPfmm_param_0,
	.param .u64 .ptr .align 1 _Z11relu_kernelPKfPfmm_param_1,
	.param .u64 _Z11relu_kernelPKfPfmm_param_2,
	.param .u64 _Z11relu_kernelPKfPfmm_param_3
)
{
	.reg .pred 	%p<8>;
	.reg .b32 	%r<10>;
	.reg .b32 	%f<41>;
	.reg .b64 	%rd<54>;

	ld.param.u64 	%rd24, [_Z11relu_kernelPKfPfmm_param_0];
	ld.param.u64 	%rd25, [_Z11relu_kernelPKfPfmm_param_1];
	ld.param.u64 	%rd26, [_Z11relu_kernelPKfPfmm_param_2];
	ld.param.u64 	%rd27, [_Z11relu_kernelPKfPfmm_param_3];
	cvta.to.global.u64 	%rd1, %rd25;
	cvta.to.global.u64 	%rd2, %rd24;
	mov.u32 	%r1, %ctaid.x;
	mov.u32 	%r2, %ntid.x;
	mov.u32 	%r3, %tid.x;
	mad.lo.s32 	%r4, %r1, %r2, %r3;
	cvt.u64.u32 	%rd52, %r4;
	mov.u32 	%r5, %nctaid.x;
	mul.lo.s32 	%r6, %r2, %r5;
	cvt.u64.u32 	%rd4, %r6;
	mul.lo.s64 	%rd28, %rd27, %rd26;
	shr.u64 	%rd5, %rd28, 2;
	setp.le.u64 	%p1, %rd5, %rd52;
	@%p1 bra 	$L__BB0_10;
	add.s64 	%rd29, %rd4, %rd52;
	max.u64 	%rd30, %rd5, %rd29;
	setp.lt.u64 	%p2, %rd29, %rd5;
	selp.u64 	%rd6, 1, 0, %p2;
	add.s64 	%rd31, %rd29, %rd6;
	sub.s64 	%rd7, %rd30, %rd31;
	and.b64  	%rd32, %rd7, -4294967296;
	setp.ne.s64 	%p3, %rd32, 0;
	@%p3 bra 	$L__BB0_3;
	cvt.u32.u64 	%r7, %rd4;
	cvt.u32.u64 	%r8, %rd7;
	div.u32 	%r9, %r8, %r7;
	cvt.u64.u32 	%rd48, %r9;
	bra.uni 	$L__BB0_4;
$L__BB0_3:
	div.u64 	%rd48, %rd7, %rd4;
$L__BB0_4:
	add.s64 	%rd11, %rd48, %rd6;
	and.b64  	%rd33, %rd11, 3;
	setp.eq.s64 	%p4, %rd33, 3;
	@%p4 bra 	$L__BB0_7;
	shl.b64 	%rd50, %rd52, 4;
	shl.b64 	%rd13, %rd4, 4;
	add.s64 	%rd34, %rd11, 1;
	and.b64  	%rd49, %rd34, 3;
$L__BB0_6:
	.pragma "nounroll";
	add.s64 	%rd35, %rd2, %rd50;
	ld.global.v4.f32 	{%f1, %f2, %f3, %f4}, [%rd35];
	max.f32 	%f5, %f1, 0f00000000;
	max.f32 	%f6, %f2, 0f00000000;
	max.f32 	%f7, %f3, 0f00000000;
	max.f32 	%f8, %f4, 0f00000000;
	add.s64 	%rd36, %rd1, %rd50;
	st.global.v4.f32 	[%rd36], {%f5, %f6, %f7, %f8};
	add.s64 	%rd52, %rd52, %rd4;
	add.s64 	%rd50, %rd50, %rd13;
	add.s64 	%rd49, %rd49, -1;
	setp.ne.s64 	%p5, %rd49, 0;
	@%p5 bra 	$L__BB0_6;
$L__BB0_7:
	setp.lt.u64 	%p6, %rd11, 3;
	@%p6 bra 	$L__BB0_10;
	shl.b64 	%rd40, %rd4, 4;
	shl.b64 	%rd47, %rd4, 2;
$L__BB0_9:
	.pragma "nounroll";
	shl.b64 	%rd37, %rd52, 4;
	add.s64 	%rd38, %rd2, %rd37;
	ld.global.v4.f32 	{%f9, %f10, %f11, %f12}, [%rd38];
	max.f32 	%f13, %f9, 0f00000000;
	max.f32 	%f14, %f10, 0f00000000;
	max.f32 	%f15, %f11, 0f00000000;
	max.f32 	%f16, %f12, 0f00000000;
	add.s64 	%rd39, %rd1, %rd37;
	st.global.v4.f32 	[%rd39], {%f13, %f14, %f15, %f16};
	add.s64 	%rd41, %rd38, %rd40;
	ld.global.v4.f32 	{%f17, %f18, %f19, %f20}, [%rd41];
	max.f32 	%f21, %f17, 0f00000000;
	max.f32 	%f22, %f18, 0f00000000;
	max.f32 	%f23, %f19, 0f00000000;
	max.f32 	%f24, %f20, 0f00000000;
	add.s64 	%rd42, %rd39, %rd40;
	st.global.v4.f32 	[%rd42], {%f21, %f22, %f23, %f24};
	add.s64 	%rd43, %rd41, %rd40;
	ld.global.v4.f32 	{%f25, %f26, %f27, %f28}, [%rd43];
	max.f32 	%f29, %f25, 0f00000000;
	max.f32 	%f30, %f26, 0f00000000;
	max.f32 	%f31, %f27, 0f00000000;
	max.f32 	%f32, %f28, 0f00000000;
	add.s64 	%rd44, %rd42, %rd40;
	st.global.v4.f32 	[%rd44], {%f29, %f30, %f31, %f32};
	add.s64 	%rd45, %rd43, %rd40;
	ld.global.v4.f32 	{%f33, %f34, %f35, %f36}, [%rd45];
	max.f32 	%f37, %f33, 0f00000000;
	max.f32 	%f38, %f34, 0f00000000;
	max.f32 	%f39, %f35, 0f00000000;
	max.f32 	%f40, %f36, 0f00000000;
	add.s64 	%rd46, %rd44, %rd40;
	st.global.v4.f32 	[%rd46], {%f37, %f38, %f39, %f40};
	add.s64 	%rd52, %rd47, %rd52;
	setp.lt.u64 	%p7, %rd52, %rd5;
	@%p7 bra 	$L__BB0_9;
$L__BB0_10:
	ret;

}


// ===== COMPILED SASS (sm_100) =====

	.target	sm_100

	.elftype	@"ET_EXEC"


//--------------------- .note.nv.tkinfo           --------------------------
	.section	.note.nv.tkinfo,"",@"SHT_NOTE"
	.sectionflags	@"SHF_NOTE_NV_TKINFO"
	.tkinfo
        /*0018*/ 	.word	0x00000002
        /*0030*/ 	.string	""
        /*0030*/ 	.string	"ptxas"
        /*0030*/ 	.string	"Cuda compilation tools, release 13.0, V13.0.88"
        /*0030*/ 	.string	"Build cuda_13.0.r13.0/compiler.36424714_0"
        /*0030*/ 	.string	"-arch sm_100 -m 64 "



//--------------------- .note.nv.cuinfo           --------------------------
	.section	.note.nv.cuinfo,"",@"SHT_NOTE"
	.sectionflags	@"SHF_NOTE_NV_CUINFO"
        /*0018*/ 	.short	0x0002
        /*001a*/ 	.short	0x0064
        /*001c*/ 	.short	0x0082
	.zero		2


//--------------------- .nv.info                  --------------------------
	.section	.nv.info,"",@"SHT_CUDA_INFO"
	.align	4


	//----- nvinfo : EIATTR_REGCOUNT
	.align		4
        /*0000*/ 	.byte	0x04, 0x2f
        /*0002*/ 	.short	(.L_1 - .L_0)
	.align		4
.L_0:
        /*0004*/ 	.word	index@(_Z11relu_kernelPKfPfmm)
        /*0008*/ 	.word	0x0000001a


	//----- nvinfo : EIATTR_FRAME_SIZE
	.align		4
.L_1:
        /*000c*/ 	.byte	0x04, 0x11
        /*000e*/ 	.short	(.L_3 - .L_2)
	.align		4
.L_2:
        /*0010*/ 	.word	index@($__internal_0_$__cuda_sm20_div_u64)
        /*0014*/ 	.word	0x00000000


	//----- nvinfo : EIATTR_FRAME_SIZE
	.align		4
.L_3:
        /*0018*/ 	.byte	0x04, 0x11
        /*001a*/ 	.short	(.L_5 - .L_4)
	.align		4
.L_4:
        /*001c*/ 	.word	index@(_Z11relu_kernelPKfPfmm)
        /*0020*/ 	.word	0x00000000


	//----- nvinfo : EIATTR_MIN_STACK_SIZE
	.align		4
.L_5:
        /*0024*/ 	.byte	0x04, 0x12
        /*0026*/ 	.short	(.L_7 - .L_6)
	.align		4
.L_6:
        /*0028*/ 	.word	index@(_Z11relu_kernelPKfPfmm)
        /*002c*/ 	.word	0x00000000
.L_7:


//--------------------- .nv.compat                --------------------------
	.section	.nv.compat,"",@"SHT_CUDA_COMPAT_INFO"
	.align	4
        /*0000*/ 	.byte	0x02, 0x09, 0x00, 0x00, 0x02, 0x02, 0x01, 0x00, 0x02, 0x05, 0x05, 0x00, 0x03, 0x07, 0x01, 0x01
        /*0010*/ 	.byte	0x02, 0x03, 0x00, 0x00, 0x02, 0x06, 0x01, 0x00, 0x04, 0x0b, 0x08, 0x00, 0x09, 0x00, 0x00, 0x00
        /*0020*/ 	.byte	0x00, 0x00, 0x00, 0x00


//--------------------- .nv.info._Z11relu_kernelPKfPfmm --------------------------
	.section	.nv.info._Z11relu_kernelPKfPfmm,"",@"SHT_CUDA_INFO"
	.sectionflags	@""
	.align	4


	//----- nvinfo : EIATTR_CUDA_API_VERSION
	.align		4
        /*0000*/ 	.byte	0x04, 0x37
        /*0002*/ 	.short	(.L_9 - .L_8)
.L_8:
        /*0004*/ 	.word	0x00000082


	//----- nvinfo : EIATTR_KPARAM_INFO
	.align		4
.L_9:
        /*0008*/ 	.byte	0x04, 0x17
        /*000a*/ 	.short	(.L_11 - .L_10)
.L_10:
        /*000c*/ 	.word	0x00000000
        /*0010*/ 	.short	0x0003
        /*0012*/ 	.short	0x0018
        /*0014*/ 	.byte	0x00, 0xf0, 0x21, 0x00


	//----- nvinfo : EIATTR_KPARAM_INFO
	.align		4
.L_11:
        /*0018*/ 	.byte	0x04, 0x17
        /*001a*/ 	.short	(.L_13 - .L_12)
.L_12:
        /*001c*/ 	.word	0x00000000
        /*0020*/ 	.short	0x0002
        /*0022*/ 	.short	0x0010
        /*0024*/ 	.byte	0x00, 0xf0, 0x21, 0x00


	//----- nvinfo : EIATTR_KPARAM_INFO
	.align		4
.L_13:
        /*0028*/ 	.byte	0x04, 0x17
        /*002a*/ 	.short	(.L_15 - .L_14)
.L_14:
        /*002c*/ 	.word	0x00000000
        /*0030*/ 	.short	0x0001
        /*0032*/ 	.short	0x0008
        /*0034*/ 	.byte	0x00, 0xf5, 0x21, 0x00


	//----- nvinfo : EIATTR_KPARAM_INFO
	.align		4
.L_15:
        /*0038*/ 	.byte	0x04, 0x17
        /*003a*/ 	.short	(.L_17 - .L_16)
.L_16:
        /*003c*/ 	.word	0x00000000
        /*0040*/ 	.short	0x0000
        /*0042*/ 	.short	0x0000
        /*0044*/ 	.byte	0x00, 0xf5, 0x21, 0x00


	//----- nvinfo : EIATTR_SPARSE_MMA_MASK
	.align		4
.L_17:
        /*0048*/ 	.byte	0x03, 0x50
        /*004a*/ 	.short	0x0000


	//----- nvinfo : EIATTR_MAXREG_COUNT
	.align		4
        /*004c*/ 	.byte	0x03, 0x1b
        /*004e*/ 	.short	0x00ff


	//----- nvinfo : EIATTR_MERCURY_ISA_VERSION
	.align		4
        /*0050*/ 	.byte	0x03, 0x5f
        /*0052*/ 	.short	0x0101


	//----- nvinfo : EIATTR_VRC_CTA_INIT_COUNT
	.align		4
        /*0054*/ 	.byte	0x02, 0x4a
	.zero		1
	.zero		1


	//----- nvinfo : EIATTR_EXIT_INSTR_OFFSETS
	.align		4
        /*0058*/ 	.byte	0x04, 0x1c
        /*005a*/ 	.short	(.L_19 - .L_18)


	//   ....[0]....
.L_18:
        /*005c*/ 	.word	0x00000110


	//   ....[1]....
        /*0060*/ 	.word	0x000005d0


	//   ....[2]....
        /*0064*/ 	.word	0x00000900


	//----- nvinfo : EIATTR_CRS_STACK_SIZE
	.align		4
.L_19:
        /*0068*/ 	.byte	0x04, 0x1e
        /*006a*/ 	.short	(.L_21 - .L_20)
.L_20:
        /*006c*/ 	.word	0x00000000


	//----- nvinfo : EIATTR_CBANK_PARAM_SIZE
	.align		4
.L_21:
        /*0070*/ 	.byte	0x03, 0x19
        /*0072*/ 	.short	0x0020


	//----- nvinfo : EIATTR_PARAM_CBANK
	.align		4
        /*0074*/ 	.byte	0x04, 0x0a
        /*0076*/ 	.short	(.L_23 - .L_22)
	.align		4
.L_22:
        /*0078*/ 	.word	index@(.nv.constant0._Z11relu_kernelPKfPfmm)
        /*007c*/ 	.short	0x0380
        /*007e*/ 	.short	0x0020


	//----- nvinfo : EIATTR_SW_WAR
	.align		4
.L_23:
        /*0080*/ 	.byte	0x04, 0x36
        /*0082*/ 	.short	(.L_25 - .L_24)
.L_24:
        /*0084*/ 	.word	0x00000008
.L_25:


//--------------------- .nv.callgraph             --------------------------
	.section	.nv.callgraph,"",@"SHT_CUDA_CALLGRAPH"
	.align	4
	.sectionentsize	8
	.align		4
        /*0000*/ 	.word	0x00000000
	.align		4
        /*0004*/ 	.word	0xffffffff
	.align		4
        /*0008*/ 	.word	0x00000000
	.align		4
        /*000c*/ 	.word	0xfffffffe
	.align		4
        /*0010*/ 	.word	0x00000000
	.align		4
        /*0014*/ 	.word	0xfffffffd
	.align		4
        /*0018*/ 	.word	0x00000000
	.align		4
        /*001c*/ 	.word	0xfffffffc


//--------------------- .text._Z11relu_kernelPKfPfmm --------------------------
	.section	.text._Z11relu_kernelPKfPfmm,"ax",@progbits
	.align	128
        .global         _Z11relu_kernelPKfPfmm
        .type           _Z11relu_kernelPKfPfmm,@function
        .size           _Z11relu_kernelPKfPfmm,(.L_x_8 - _Z11relu_kernelPKfPfmm)
        .other          _Z11relu_kernelPKfPfmm,@"STO_CUDA_ENTRY STV_DEFAULT"
_Z11relu_kernelPKfPfmm:
.text._Z11relu_kernelPKfPfmm:
[----:B------:R-:W-:Y:S08]  /*0000*/  LDC R1, c[0x0][0x37c] ;  /* 0x0000df00ff017b82 */ /* 0x000ff00000000800 */
[----:B------:R-:W0:Y:S01]  /*0010*/  LDC.64 R4, c[0x0][0x390] ;  /* 0x0000e400ff047b82 */ /* 0x000e220000000a00 */
[----:B------:R-:W1:Y:S07]  /*0020*/  S2R R6, SR_TID.X ;  /* 0x0000000000067919 */ /* 0x000e6e0000002100 */
[----:B------:R-:W0:Y:S08]  /*0030*/  LDC.64 R2, c[0x0][0x398] ;  /* 0x0000e600ff027b82 */ /* 0x000e300000000a00 */
[----:B------:R-:W1:Y:S08]  /*0040*/  S2UR UR4, SR_CTAID.X ;  /* 0x00000000000479c3 */ /* 0x000e700000002500 */
[----:B------:R-:W1:Y:S01]  /*0050*/  LDC R7, c[0x0][0x360] ;  /* 0x0000d800ff077b82 */ /* 0x000e620000000800 */
[----:B------:R-:W2:Y:S01]  /*0060*/  LDCU UR5, c[0x0][0x370] ;  /* 0x00006e00ff0577ac */ /* 0x000ea20008000800 */
[----:B0-----:R-:W-:-:S04]  /*0070*/  IMAD R0, R3, R4, RZ ;  /* 0x0000000403007224 */ /* 0x001fc800078e02ff */
[C---:B------:R-:W-:Y:S02]  /*0080*/  IMAD R5, R2.reuse, R5, R0 ;  /* 0x0000000502057224 */ /* 0x040fe400078e0200 */
[----:B------:R-:W-:-:S04]  /*0090*/  IMAD.WIDE.U32 R2, R2, R4, RZ ;  /* 0x0000000402027225 */ /* 0x000fc800078e00ff */
[----:B------:R-:W-:-:S05]  /*00a0*/  IMAD.IADD R3, R3, 0x1, R5 ;  /* 0x0000000103037824 */ /* 0x000fca00078e0205 */
[--C-:B------:R-:W-:Y:S01]  /*00b0*/  SHF.R.U64 R0, R2, 0x2, R3.reuse ;  /* 0x0000000202007819 */ /* 0x100fe20000001203 */
[C---:B-1----:R-:W-:Y:S01]  /*00c0*/  IMAD R6, R7.reuse, UR4, R6 ;  /* 0x0000000407067c24 */ /* 0x042fe2000f8e0206 */
[----:B------:R-:W-:Y:S01]  /*00d0*/  SHF.R.U32.HI R2, RZ, 0x2, R3 ;  /* 0x00000002ff027819 */ /* 0x000fe20000011603 */
[----:B--2---:R-:W-:-:S03]  /*00e0*/  IMAD R7, R7, UR5, RZ ;  /* 0x0000000507077c24 */ /* 0x004fc6000f8e02ff */
[----:B------:R-:W-:-:S04]  /*00f0*/  ISETP.GT.U32.AND P0, PT, R0, R6, PT ;  /* 0x000000060000720c */ /* 0x000fc80003f04070 */
[----:B------:R-:W-:-:S13]  /*0100*/  ISETP.GT.U32.AND.EX P0, PT, R2, RZ, PT, P0 ;  /* 0x000000ff0200720c */ /* 0x000fda0003f04100 */
[----:B------:R-:W-:Y:S05]  /*0110*/  @!P0 EXIT ;  /* 0x000000000000894d */ /* 0x000fea0003800000 */
[----:B------:R-:W-:Y:S01]  /*0120*/  IADD3 R11, P1, PT, R7, R6, RZ ;  /* 0x00000006070b7210 */ /* 0x000fe20007f3e0ff */
[----:B------:R-:W-:Y:S01]  /*0130*/  IMAD.MOV.U32 R3, RZ, RZ, RZ ;  /* 0x000000ffff037224 */ /* 0x000fe200078e00ff */
[----:B------:R-:W-:Y:S02]  /*0140*/  BSSY.RECONVERGENT B0, `(.L_x_0) ;  /* 0x0000024000007945 */ /* 0x000fe40003800200 */
[----:B------:R-:W-:Y:S01]  /*0150*/  ISETP.GE.U32.AND P0, PT, R11, R0, PT ;  /* 0x000000000b00720c */ /* 0x000fe20003f06070 */
[----:B------:R-:W-:Y:S01]  /*0160*/  IMAD.X R13, RZ, RZ, R3, P1 ;  /* 0x000000ffff0d7224 */ /* 0x000fe200008e0603 */
[----:B------:R-:W-:-:S04]  /*0170*/  ISETP.GT.U32.AND P1, PT, R0, R11, PT ;  /* 0x0000000b0000720c */ /* 0x000fc80003f24070 */
[----:B------:R-:W-:Y:S02]  /*0180*/  ISETP.GE.U32.AND.EX P0, PT, R13, R2, PT, P0 ;  /* 0x000000020d00720c */ /* 0x000fe40003f06100 */
[----:B------:R-:W-:Y:S02]  /*0190*/  ISETP.GT.U32.AND.EX P1, PT, R2, R13, PT, P1 ;  /* 0x0000000d0200720c */ /* 0x000fe40003f24110 */
[----:B------:R-:W-:Y:S02]  /*01a0*/  SEL R4, RZ, 0x1, P0 ;  /* 0x00000001ff047807 */ /* 0x000fe40000000000 */
[----:B------:R-:W-:Y:S02]  /*01b0*/  SEL R5, R0, R11, P1 ;  /* 0x0000000b00057207 */ /* 0x000fe40000800000 */
[----:B------:R-:W-:Y:S02]  /*01c0*/  SEL R9, R2, R13, P1 ;  /* 0x0000000d02097207 */ /* 0x000fe40000800000 */
[----:B------:R-:W-:-:S04]  /*01d0*/  IADD3 R8, P0, P1, R5, -R11, -R4 ;  /* 0x8000000b05087210 */ /* 0x000fc8000791e804 */
[----:B------:R-:W-:-:S04]  /*01e0*/  IADD3.X R5, PT, PT, R9, -0x1, ~R13, P0, P1 ;  /* 0xffffffff09057810 */ /* 0x000fc800007e2c0d */
[----:B------:R-:W-:-:S13]  /*01f0*/  ISETP.NE.U32.AND P0, PT, R5, RZ, PT ;  /* 0x000000ff0500720c */ /* 0x000fda0003f05070 */
[----:B------:R-:W-:Y:S05]  /*0200*/  @P0 BRA `(.L_x_1) ;  /* 0x0000000000540947 */ /* 0x000fea0003800000 */
[----:B------:R-:W0:Y:S01]  /*0210*/  I2F.U32.RP R5, R7 ;  /* 0x0000000700057306 */ /* 0x000e220000209000 */
[----:B------:R-:W-:Y:S01]  /*0220*/  IMAD.MOV R9, RZ, RZ, -R7 ;  /* 0x000000ffff097224 */ /* 0x000fe200078e0a07 */
[----:B------:R-:W-:-:S06]  /*0230*/  ISETP.NE.U32.AND P2, PT, R7, RZ, PT ;  /* 0x000000ff0700720c */ /* 0x000fcc0003f45070 */
[----:B0-----:R-:W0:Y:S02]  /*0240*/  MUFU.RCP R5, R5 ;  /* 0x0000000500057308 */ /* 0x001e240000001000 */
[----:B0-----:R-:W-:-:S06]  /*0250*/  VIADD R10, R5, 0xffffffe ;  /* 0x0ffffffe050a7836 */ /* 0x001fcc0000000000 */
[----:B------:R0:W1:Y:S02]  /*0260*/  F2I.FTZ.U32.TRUNC.NTZ R11, R10 ;  /* 0x0000000a000b7305 */ /* 0x000064000021f000 */
[----:B0-----:R-:W-:Y:S02]  /*0270*/  IMAD.MOV.U32 R10, RZ, RZ, RZ ;  /* 0x000000ffff0a7224 */ /* 0x001fe400078e00ff */
[----:B-1----:R-:W-:-:S04]  /*0280*/  IMAD R9, R9, R11, RZ ;  /* 0x0000000b09097224 */ /* 0x002fc800078e02ff */
[----:B------:R-:W-:-:S06]  /*0290*/  IMAD.HI.U32 R11, R11, R9, R10 ;  /* 0x000000090b0b7227 */ /* 0x000fcc00078e000a */
[----:B------:R-:W-:-:S04]  /*02a0*/  IMAD.HI.U32 R11, R11, R8, RZ ;  /* 0x000000080b0b7227 */ /* 0x000fc800078e00ff */
[----:B------:R-:W-:-:S04]  /*02b0*/  IMAD.MOV R9, RZ, RZ, -R11 ;  /* 0x000000ffff097224 */ /* 0x000fc800078e0a0b */
[----:B------:R-:W-:Y:S02]  /*02c0*/  IMAD R8, R7, R9, R8 ;  /* 0x0000000907087224 */ /* 0x000fe400078e0208 */
[----:B------:R-:W-:-:S03]  /*02d0*/  IMAD.MOV.U32 R9, RZ, RZ, RZ ;  /* 0x000000ffff097224 */ /* 0x000fc600078e00ff */
[----:B------:R-:W-:-:S13]  /*02e0*/  ISETP.GE.U32.AND P0, PT, R8, R7, PT ;  /* 0x000000070800720c */ /* 0x000fda0003f06070 */
[----:B------:R-:W-:Y:S02]  /*02f0*/  @P0 IMAD.IADD R8, R8, 0x1, -R7 ;  /* 0x0000000108080824 */ /* 0x000fe400078e0a07 */
[----:B------:R-:W-:-:S03]  /*0300*/  @P0 VIADD R11, R11, 0x1 ;  /* 0x000000010b0b0836 */ /* 0x000fc60000000000 */
[----:B------:R-:W-:-:S13]  /*0310*/  ISETP.GE.U32.AND P1, PT, R8, R7, PT ;  /* 0x000000070800720c */ /* 0x000fda0003f26070 */
[----:B------:R-:W-:Y:S01]  /*0320*/  @P1 VIADD R11, R11, 0x1 ;  /* 0x000000010b0b1836 */ /* 0x000fe20000000000 */
[----:B------:R-:W-:-:S05]  /*0330*/  @!P2 LOP3.LUT R11, RZ, R7, RZ, 0x33, !PT ;  /* 0x00000007ff0ba212 */ /* 0x000fca00078e33ff */
[----:B------:R-:W-:Y:S01]  /*0340*/  IMAD.MOV.U32 R8, RZ, RZ, R11 ;  /* 0x000000ffff087224 */ /* 0x000fe200078e000b */
[----:B------:R-:W-:Y:S06]  /*0350*/  BRA `(.L_x_2) ;  /* 0x0000000000087947 */ /* 0x000fec0003800000 */
.L_x_1:
[----:B------:R-:W-:-:S07]  /*0360*/  MOV R10, 0x380 ;  /* 0x00000380000a7802 */ /* 0x000fce0000000f00 */
[----:B------:R-:W-:Y:S05]  /*0370*/  CALL.REL.NOINC `($__internal_0_$__cuda_sm20_div_u64) ;  /* 0x0000000400647944 */ /* 0x000fea0003c00000 */
.L_x_2:
[----:B------:R-:W-:Y:S05]  /*0380*/  BSYNC.RECONVERGENT B0 ;  /* 0x0000000000007941 */ /* 0x000fea0003800200 */
.L_x_0:
[----:B------:R-:W-:Y:S01]  /*0390*/  IADD3 R4, P0, PT, R8, R4, RZ ;  /* 0x0000000408047210 */ /* 0x000fe20007f1e0ff */
[----:B------:R-:W0:Y:S01]  /*03a0*/  LDCU.64 UR4, c[0x0][0x358] ;  /* 0x00006b00ff0477ac */ /* 0x000e220008000a00 */
[----:B------:R-:W-:Y:S02]  /*03b0*/  BSSY.RECONVERGENT B0, `(.L_x_3) ;  /* 0x0000021000007945 */ /* 0x000fe40003800200 */
[C---:B------:R-:W-:Y:S01]  /*03c0*/  LOP3.LUT R5, R4.reuse, 0x3, RZ, 0xc0, !PT ;  /* 0x0000000304057812 */ /* 0x040fe200078ec0ff */
[----:B------:R-:W-:Y:S01]  /*03d0*/  IMAD.X R8, RZ, RZ, R9, P0 ;  /* 0x000000ffff087224 */ /* 0x000fe200000e0609 */
[----:B------:R-:W-:Y:S01]  /*03e0*/  ISETP.GE.U32.AND P0, PT, R4, 0x3, PT ;  /* 0x000000030400780c */ /* 0x000fe20003f06070 */
[----:B------:R-:W1:Y:S01]  /*03f0*/  LDCU.128 UR8, c[0x0][0x380] ;  /* 0x00007000ff0877ac */ /* 0x000e620008000c00 */
[----:B------:R-:W-:Y:S02]  /*0400*/  ISETP.NE.U32.AND P1, PT, R5, 0x3, PT ;  /* 0x000000030500780c */ /* 0x000fe40003f25070 */
[----:B------:R-:W-:-:S02]  /*0410*/  ISETP.GE.U32.AND.EX P0, PT, R8, RZ, PT, P0 ;  /* 0x000000ff0800720c */ /* 0x000fc40003f06100 */
[----:B------:R-:W-:-:S13]  /*0420*/  ISETP.NE.AND.EX P1, PT, RZ, RZ, PT, P1 ;  /* 0x000000ffff00720c */ /* 0x000fda0003f25310 */
[----:B01----:R-:W-:Y:S05]  /*0430*/  @!P1 BRA `(.L_x_4) ;  /* 0x0000000000609947 */ /* 0x003fea0003800000 */
[----:B------:R-:W-:Y:S01]  /*0440*/  VIADD R14, R4, 0x1 ;  /* 0x00000001040e7836 */ /* 0x000fe20000000000 */
[C---:B------:R-:W-:Y:S01]  /*0450*/  SHF.L.U64.HI R18, R6.reuse, 0x4, R3 ;  /* 0x0000000406127819 */ /* 0x040fe20000010203 */
[----:B------:R-:W-:Y:S02]  /*0460*/  IMAD.SHL.U32 R16, R6, 0x10, RZ ;  /* 0x0000001006107824 */ /* 0x000fe400078e00ff */
[----:B------:R-:W-:Y:S01]  /*0470*/  IMAD.MOV.U32 R15, RZ, RZ, RZ ;  /* 0x000000ffff0f7224 */ /* 0x000fe200078e00ff */
[----:B------:R-:W-:-:S07]  /*0480*/  LOP3.LUT R14, R14, 0x3, RZ, 0xc0, !PT ;  /* 0x000000030e0e7812 */ /* 0x000fce00078ec0ff */
.L_x_5:
[----:B------:R-:W-:-:S04]  /*0490*/  IADD3 R4, P1, PT, R16, UR8, RZ ;  /* 0x0000000810047c10 */ /* 0x000fc8000ff3e0ff */
[----:B------:R-:W-:-:S05]  /*04a0*/  IADD3.X R5, PT, PT, R18, UR9, RZ, P1, !PT ;  /* 0x0000000912057c10 */ /* 0x000fca0008ffe4ff */
[----:B0-----:R-:W2:Y:S01]  /*04b0*/  LDG.E.128 R8, desc[UR4][R4.64] ;  /* 0x0000000404087981 */ /* 0x001ea2000c1e1d00 */
[----:B------:R-:W-:Y:S02]  /*04c0*/  IADD3 R12, P1, PT, R16, UR10, RZ ;  /* 0x0000000a100c7c10 */ /* 0x000fe4000ff3e0ff */
[C---:B------:R-:W-:Y:S02]  /*04d0*/  IADD3 R6, P2, PT, R7.reuse, R6, RZ ;  /* 0x0000000607067210 */ /* 0x040fe40007f5e0ff */
[----:B------:R-:W-:Y:S02]  /*04e0*/  IADD3.X R13, PT, PT, R18, UR11, RZ, P1, !PT ;  /* 0x0000000b120d7c10 */ /* 0x000fe40008ffe4ff */
[----:B------:R-:W-:Y:S01]  /*04f0*/  IADD3 R14, P1, PT, R14, -0x1, RZ ;  /* 0xffffffff0e0e7810 */ /* 0x000fe20007f3e0ff */
[----:B------:R-:W-:Y:S01]  /*0500*/  IMAD.X R3, RZ, RZ, R3, P2 ;  /* 0x000000ffff037224 */ /* 0x000fe200010e0603 */
[----:B------:R-:W-:Y:S02]  /*0510*/  LEA R16, P3, R7, R16, 0x4 ;  /* 0x0000001007107211 */ /* 0x000fe400078620ff */
[----:B------:R-:W-:-:S02]  /*0520*/  IADD3.X R15, PT, PT, R15, -0x1, RZ, P1, !PT ;  /* 0xffffffff0f0f7810 */ /* 0x000fc40000ffe4ff */
[----:B------:R-:W-:Y:S02]  /*0530*/  ISETP.NE.U32.AND P1, PT, R14, RZ, PT ;  /* 0x000000ff0e00720c */ /* 0x000fe40003f25070 */
[----:B------:R-:W-:Y:S02]  /*0540*/  LEA.HI.X R18, R7, R18, RZ, 0x4, P3 ;  /* 0x0000001207127211 */ /* 0x000fe400018f24ff */
[----:B------:R-:W-:Y:S02]  /*0550*/  ISETP.NE.AND.EX P1, PT, R15, RZ, PT, P1 ;  /* 0x000000ff0f00720c */ /* 0x000fe40003f25310 */
[----:B--2---:R-:W-:Y:S02]  /*0560*/  FMNMX R8, RZ, R8, !PT ;  /* 0x00000008ff087209 */ /* 0x004fe40007800000 */
[----:B------:R-:W-:Y:S02]  /*0570*/  FMNMX R9, RZ, R9, !PT ;  /* 0x00000009ff097209 */ /* 0x000fe40007800000 */
[----:B------:R-:W-:-:S02]  /*0580*/  FMNMX R10, RZ, R10, !PT ;  /* 0x0000000aff0a7209 */ /* 0x000fc40007800000 */
[----:B------:R-:W-:-:S05]  /*0590*/  FMNMX R11, RZ, R11, !PT ;  /* 0x0000000bff0b7209 */ /* 0x000fca0007800000 */
[----:B------:R0:W-:Y:S01]  /*05a0*/  STG.E.128 desc[UR4][R12.64], R8 ;  /* 0x000000080c007986 */ /* 0x0001e2000c101d04 */
[----:B------:R-:W-:Y:S05]  /*05b0*/  @P1 BRA `(.L_x_5) ;  /* 0xfffffffc00b41947 */ /* 0x000fea000383ffff */
.L_x_4:
[----:B------:R-:W-:Y:S05]  /*05c0*/  BSYNC.RECONVERGENT B0 ;  /* 0x0000000000007941 */ /* 0x000fea0003800200 */
.L_x_3:
[----:B------:R-:W-:Y:S05]  /*05d0*/  @!P0 EXIT ;  /* 0x000000000000894d */ /* 0x000fea0003800000 */
[----:B------:R-:W-:Y:S01]  /*05e0*/  IMAD.SHL.U32 R5, R7, 0x10, RZ ;  /* 0x0000001007057824 */ /* 0x000fe200078e00ff */
[----:B------:R-:W-:Y:S01]  /*05f0*/  SHF.R.U32.HI R4, RZ, 0x1c, R7 ;  /* 0x0000001cff047819 */ /* 0x000fe20000011607 */
[----:B------:R-:W1:Y:S06]  /*0600*/  LDCU.128 UR8, c[0x0][0x380] ;  /* 0x00007000ff0877ac */ /* 0x000e6c0008000c00 */
.L_x_6:
[C---:B------:R-:W-:Y:S01]  /*0610*/  IMAD.SHL.U32 R22, R6.reuse, 0x10, RZ ;  /* 0x0000001006167824 */ /* 0x040fe200078e00ff */
[----:B0-2---:R-:W-:-:S04]  /*0620*/  SHF.L.U64.HI R12, R6, 0x4, R3 ;  /* 0x00000004060c7819 */ /* 0x005fc80000010203 */
[----:B-1----:R-:W-:-:S04]  /*0630*/  IADD3 R18, P0, PT, R22, UR8, RZ ;  /* 0x0000000816127c10 */ /* 0x002fc8000ff1e0ff */
[----:B------:R-:W-:-:S05]  /*0640*/  IADD3.X R19, PT, PT, R12, UR9, RZ, P0, !PT ;  /* 0x000000090c137c10 */ /* 0x000fca00087fe4ff */
[----:B------:R-:W2:Y:S01]  /*0650*/  LDG.E.128 R8, desc[UR4][R18.64] ;  /* 0x0000000412087981 */ /* 0x000ea2000c1e1d00 */
[----:B------:R-:W-:Y:S02]  /*0660*/  IADD3 R22, P0, PT, R22, UR10, RZ ;  /* 0x0000000a16167c10 */ /* 0x000fe4000ff1e0ff */
[----:B------:R-:W-:Y:S02]  /*0670*/  IADD3 R16, P1, PT, R5, R18, RZ ;  /* 0x0000001205107210 */ /* 0x000fe40007f3e0ff */
[----:B------:R-:W-:-:S03]  /*0680*/  IADD3.X R23, PT, PT, R12, UR11, RZ, P0, !PT ;  /* 0x0000000b0c177c10 */ /* 0x000fc600087fe4ff */
[----:B------:R-:W-:Y:S01]  /*0690*/  IMAD.X R17, R4, 0x1, R19, P1 ;  /* 0x0000000104117824 */ /* 0x000fe200008e0613 */
[----:B--2---:R-:W-:Y:S02]  /*06a0*/  FMNMX R8, RZ, R8, !PT ;  /* 0x00000008ff087209 */ /* 0x004fe40007800000 */
[----:B------:R-:W-:Y:S02]  /*06b0*/  FMNMX R9, RZ, R9, !PT ;  /* 0x00000009ff097209 */ /* 0x000fe40007800000 */
[----:B------:R-:W-:Y:S02]  /*06c0*/  FMNMX R10, RZ, R10, !PT ;  /* 0x0000000aff0a7209 */ /* 0x000fe40007800000 */
[----:B------:R-:W-:-:S05]  /*06d0*/  FMNMX R11, RZ, R11, !PT ;  /* 0x0000000bff0b7209 */ /* 0x000fca0007800000 */
[----:B------:R0:W-:Y:S04]  /*06e0*/  STG.E.128 desc[UR4][R22.64], R8 ;  /* 0x0000000816007986 */ /* 0x0001e8000c101d04 */
[----:B------:R-:W2:Y:S01]  /*06f0*/  LDG.E.128 R12, desc[UR4][R16.64] ;  /* 0x00000004100c7981 */ /* 0x000ea2000c1e1d00 */
[C---:B------:R-:W-:Y:S02]  /*0700*/  IADD3 R20, P0, PT, R5.reuse, R22, RZ ;  /* 0x0000001605147210 */ /* 0x040fe40007f1e0ff */
[----:B------:R-:W-:-:S03]  /*0710*/  IADD3 R18, P1, PT, R5, R16, RZ ;  /* 0x0000001005127210 */ /* 0x000fc60007f3e0ff */
[C---:B------:R-:W-:Y:S02]  /*0720*/  IMAD.X R21, R4.reuse, 0x1, R23, P0 ;  /* 0x0000000104157824 */ /* 0x040fe400000e0617 */
[----:B------:R-:W-:Y:S01]  /*0730*/  IMAD.X R19, R4, 0x1, R17, P1 ;  /* 0x0000000104137824 */ /* 0x000fe200008e0611 */
[----:B--2---:R-:W-:Y:S02]  /*0740*/  FMNMX R12, RZ, R12, !PT ;  /* 0x0000000cff0c7209 */ /* 0x004fe40007800000 */
[----:B------:R-:W-:Y:S02]  /*0750*/  FMNMX R13, RZ, R13, !PT ;  /* 0x0000000dff0d7209 */ /* 0x000fe40007800000 */
[----:B------:R-:W-:Y:S02]  /*0760*/  FMNMX R14, RZ, R14, !PT ;  /* 0x0000000eff0e7209 */ /* 0x000fe40007800000 */
[----:B------:R-:W-:-:S05]  /*0770*/  FMNMX R15, RZ, R15, !PT ;  /* 0x0000000fff0f7209 */ /* 0x000fca0007800000 */
[----:B------:R1:W-:Y:S04]  /*0780*/  STG.E.128 desc[UR4][R20.64], R12 ;  /* 0x0000000c14007986 */ /* 0x0003e8000c101d04 */
[----:B0-----:R-:W2:Y:S01]  /*0790*/  LDG.E.128 R8, desc[UR4][R18.64] ;  /* 0x0000000412087981 */ /* 0x001ea2000c1e1d00 */
        /* <DEDUP_REMOVED lines=9> */
[----:B-1----:R-:W3:Y:S01]  /*0830*/  LDG.E.128 R12, desc[UR4][R22.64] ;  /* 0x00000004160c7981 */ /* 0x002ee2000c1e1d00 */
[----:B------:R-:W-:-:S05]  /*0840*/  IADD3 R18, P0, PT, R5, R16, RZ ;  /* 0x0000001005127210 */ /* 0x000fca0007f1e0ff */
[----:B------:R-:W-:Y:S01]  /*0850*/  IMAD.X R19, R4, 0x1, R17, P0 ;  /* 0x0000000104137824 */ /* 0x000fe200000e0611 */
[----:B------:R-:W-:-:S04]  /*0860*/  LEA R6, P0, R7, R6, 0x2 ;  /* 0x0000000607067211 */ /* 0x000fc800078010ff */
[----:B------:R-:W-:Y:S02]  /*0870*/  LEA.HI.X R3, R7, R3, RZ, 0x2, P0 ;  /* 0x0000000307037211 */ /* 0x000fe400000f14ff */
[----:B------:R-:W-:-:S04]  /*0880*/  ISETP.GE.U32.AND P0, PT, R6, R0, PT ;  /* 0x000000000600720c */ /* 0x000fc80003f06070 */
[----:B------:R-:W-:Y:S02]  /*0890*/  ISETP.GE.U32.AND.EX P0, PT, R3, R2, PT, P0 ;  /* 0x000000020300720c */ /* 0x000fe40003f06100 */
[----:B---3--:R-:W-:Y:S02]  /*08a0*/  FMNMX R12, RZ, R12, !PT ;  /* 0x0000000cff0c7209 */ /* 0x008fe40007800000 */
[----:B------:R-:W-:Y:S02]  /*08b0*/  FMNMX R13, RZ, R13, !PT ;  /* 0x0000000dff0d7209 */ /* 0x000fe40007800000 */
[----:B------:R-:W-:Y:S02]  /*08c0*/  FMNMX R14, RZ, R14, !PT ;  /* 0x0000000eff0e7209 */ /* 0x000fe40007800000 */
[----:B------:R-:W-:-:S05]  /*08d0*/  FMNMX R15, RZ, R15, !PT ;  /* 0x0000000fff0f7209 */ /* 0x000fca0007800000 */
[----:B------:R2:W-:Y:S01]  /*08e0*/  STG.E.128 desc[UR4][R18.64], R12 ;  /* 0x0000000c12007986 */ /* 0x0005e2000c101d04 */
[----:B------:R-:W-:Y:S05]  /*08f0*/  @!P0 BRA `(.L_x_6) ;  /* 0xfffffffc00448947 */ /* 0x000fea000383ffff */
[----:B------:R-:W-:Y:S05]  /*0900*/  EXIT ;  /* 0x000000000000794d */ /* 0x000fea0003800000 */
        .weak           $__internal_0_$__cuda_sm20_div_u64
        .type           $__internal_0_$__cuda_sm20_div_u64,@function
        .size           $__internal_0_$__cuda_sm20_div_u64,(.L_x_8 - $__internal_0_$__cuda_sm20_div_u64)
$__internal_0_$__cuda_sm20_div_u64:
[----:B------:R-:W-:Y:S02]  /*0910*/  IMAD.MOV.U32 R16, RZ, RZ, R7 ;  /* 0x000000ffff107224 */ /* 0x000fe400078e0007 */
[----:B------:R-:W-:-:S04]  /*0920*/  IMAD.MOV.U32 R17, RZ, RZ, RZ ;  /* 0x000000ffff117224 */ /* 0x000fc800078e00ff */
[----:B------:R-:W0:Y:S08]  /*0930*/  I2F.U64.RP R9, R16 ;  /* 0x0000001000097312 */ /* 0x000e300000309000 */
[----:B0-----:R-:W0:Y:S02]  /*0940*/  MUFU.RCP R9, R9 ;  /* 0x0000000900097308 */ /* 0x001e240000001000 */
[----:B0-----:R-:W-:-:S06]  /*0950*/  VIADD R12, R9, 0x1ffffffe ;  /* 0x1ffffffe090c7836 */ /* 0x001fcc0000000000 */
[----:B------:R-:W0:Y:S02]  /*0960*/  F2I.U64.TRUNC R12, R12 ;  /* 0x0000000c000c7311 */ /* 0x000e24000020d800 */
[----:B0-----:R-:W-:-:S04]  /*0970*/  IMAD.WIDE.U32 R14, R12, R7, RZ ;  /* 0x000000070c0e7225 */ /* 0x001fc800078e00ff */
[----:B------:R-:W-:Y:S01]  /*0980*/  IMAD R15, R13, R7, R15 ;  /* 0x000000070d0f7224 */ /* 0x000fe200078e020f */
[----:B------:R-:W-:-:S05]  /*0990*/  IADD3 R11, P0, PT, RZ, -R14, RZ ;  /* 0x8000000eff0b7210 */ /* 0x000fca0007f1e0ff */
[----:B------:R-:W-:-:S04]  /*09a0*/  IMAD.HI.U32 R14, R12, R11, RZ ;  /* 0x0000000b0c0e7227 */ /* 0x000fc800078e00ff */
[----:B------:R-:W-:Y:S02]  /*09b0*/  IMAD.X R19, RZ, RZ, ~R15, P0 ;  /* 0x000000ffff137224 */ /* 0x000fe400000e0e0f */
[----:B------:R-:W-:Y:S02]  /*09c0*/  IMAD.MOV.U32 R15, RZ, RZ, R12 ;  /* 0x000000ffff0f7224 */ /* 0x000fe400078e000c */
[-C--:B------:R-:W-:Y:S02]  /*09d0*/  IMAD R17, R13, R19.reuse, RZ ;  /* 0x000000130d117224 */ /* 0x080fe400078e02ff */
[----:B------:R-:W-:-:S04]  /*09e0*/  IMAD.WIDE.U32 R14, P0, R12, R19, R14 ;  /* 0x000000130c0e7225 */ /* 0x000fc8000780000e */
[----:B------:R-:W-:-:S04]  /*09f0*/  IMAD.HI.U32 R9, R13, R19, RZ ;  /* 0x000000130d097227 */ /* 0x000fc800078e00ff */
[----:B------:R-:W-:-:S04]  /*0a00*/  IMAD.HI.U32 R14, P1, R13, R11, R14 ;  /* 0x0000000b0d0e7227 */ /* 0x000fc8000782000e */
[----:B------:R-:W-:Y:S01]  /*0a10*/  IMAD.X R9, R9, 0x1, R13, P0 ;  /* 0x0000000109097824 */ /* 0x000fe200000e060d */
[----:B------:R-:W-:-:S04]  /*0a20*/  IADD3 R15, P2, PT, R17, R14, RZ ;  /* 0x0000000e110f7210 */ /* 0x000fc80007f5e0ff */
[----:B------:R-:W-:Y:S01]  /*0a30*/  IADD3.X R9, PT, PT, RZ, RZ, R9, P2, P1 ;  /* 0x000000ffff097210 */ /* 0x000fe200017e2409 */
[----:B------:R-:W-:-:S03]  /*0a40*/  IMAD.WIDE.U32 R12, R15, R7, RZ ;  /* 0x000000070f0c7225 */ /* 0x000fc600078e00ff */
[----:B------:R-:W-:Y:S01]  /*0a50*/  IADD3 R11, P0, PT, RZ, -R12, RZ ;  /* 0x8000000cff0b7210 */ /* 0x000fe20007f1e0ff */
[----:B------:R-:W-:Y:S02]  /*0a60*/  IMAD R12, R9, R7, R13 ;  /* 0x00000007090c7224 */ /* 0x000fe400078e020d */
[----:B------:R-:W-:Y:S02]  /*0a70*/  IMAD.MOV.U32 R13, RZ, RZ, RZ ;  /* 0x000000ffff0d7224 */ /* 0x000fe400078e00ff */
[----:B------:R-:W-:-:S04]  /*0a80*/  IMAD.HI.U32 R14, R15, R11, RZ ;  /* 0x0000000b0f0e7227 */ /* 0x000fc800078e00ff */
[----:B------:R-:W-:-:S04]  /*0a90*/  IMAD.X R12, RZ, RZ, ~R12, P0 ;  /* 0x000000ffff0c7224 */ /* 0x000fc800000e0e0c */
[----:B------:R-:W-:-:S04]  /*0aa0*/  IMAD.WIDE.U32 R14, P0, R15, R12, R14 ;  /* 0x0000000c0f0e7225 */ /* 0x000fc8000780000e */
[C---:B------:R-:W-:Y:S02]  /*0ab0*/  IMAD R16, R9.reuse, R12, RZ ;  /* 0x0000000c09107224 */ /* 0x040fe400078e02ff */
[----:B------:R-:W-:-:S04]  /*0ac0*/  IMAD.HI.U32 R11, P1, R9, R11, R14 ;  /* 0x0000000b090b7227 */ /* 0x000fc8000782000e */
[----:B------:R-:W-:Y:S01]  /*0ad0*/  IMAD.HI.U32 R12, R9, R12, RZ ;  /* 0x0000000c090c7227 */ /* 0x000fe200078e00ff */
[----:B------:R-:W-:-:S03]  /*0ae0*/  IADD3 R11, P2, PT, R16, R11, RZ ;  /* 0x0000000b100b7210 */ /* 0x000fc60007f5e0ff */
[----:B------:R-:W-:Y:S02]  /*0af0*/  IMAD.X R9, R12, 0x1, R9, P0 ;  /* 0x000000010c097824 */ /* 0x000fe400000e0609 */
[----:B------:R-:W-:-:S03]  /*0b00*/  IMAD.HI.U32 R12, R11, R8, RZ ;  /* 0x000000080b0c7227 */ /* 0x000fc600078e00ff */
[----:B------:R-:W-:Y:S01]  /*0b10*/  IADD3.X R9, PT, PT, RZ, RZ, R9, P2, P1 ;  /* 0x000000ffff097210 */ /* 0x000fe200017e2409 */
[----:B------:R-:W-:-:S04]  /*0b20*/  IMAD.WIDE.U32 R12, R11, R5, R12 ;  /* 0x000000050b0c7225 */ /* 0x000fc800078e000c */
[C---:B------:R-:W-:Y:S02]  /*0b30*/  IMAD R11, R9.reuse, R5, RZ ;  /* 0x00000005090b7224 */ /* 0x040fe400078e02ff */
[----:B------:R-:W-:-:S04]  /*0b40*/  IMAD.HI.U32 R12, P0, R9, R8, R12 ;  /* 0x00000008090c7227 */ /* 0x000fc8000780000c */
[----:B------:R-:W-:Y:S01]  /*0b50*/  IMAD.HI.U32 R9, R9, R5, RZ ;  /* 0x0000000509097227 */ /* 0x000fe200078e00ff */
[----:B------:R-:W-:-:S03]  /*0b60*/  IADD3 R14, P1, PT, R11, R12, RZ ;  /* 0x0000000c0b0e7210 */ /* 0x000fc60007f3e0ff */
[----:B------:R-:W-:Y:S02]  /*0b70*/  IMAD.X R9, RZ, RZ, R9, P0 ;  /* 0x000000ffff097224 */ /* 0x000fe400000e0609 */
[----:B------:R-:W-:-:S04]  /*0b80*/  IMAD.WIDE.U32 R12, R14, R7, RZ ;  /* 0x000000070e0c7225 */ /* 0x000fc800078e00ff */
[----:B------:R-:W-:Y:S01]  /*0b90*/  IMAD.X R9, RZ, RZ, R9, P1 ;  /* 0x000000ffff097224 */ /* 0x000fe200008e0609 */
[----:B------:R-:W-:-:S03]  /*0ba0*/  IADD3 R18, P0, PT, -R12, R8, RZ ;  /* 0x000000080c127210 */ /* 0x000fc60007f1e1ff */
[----:B------:R-:W-:Y:S01]  /*0bb0*/  IMAD R16, R9, R7, R13 ;  /* 0x0000000709107224 */ /* 0x000fe200078e020d */
[----:B------:R-:W-:-:S03]  /*0bc0*/  IADD3 R8, P1, PT, -R7, R18, RZ ;  /* 0x0000001207087210 */ /* 0x000fc60007f3e1ff */
[----:B------:R-:W-:Y:S01]  /*0bd0*/  IMAD.X R16, R5, 0x1, ~R16, P0 ;  /* 0x0000000105107824 */ /* 0x000fe200000e0e10 */
[----:B------:R-:W-:Y:S02]  /*0be0*/  ISETP.GE.U32.AND P0, PT, R18, R7, PT ;  /* 0x000000071200720c */ /* 0x000fe40003f06070 */
[----:B------:R-:W-:Y:S02]  /*0bf0*/  IADD3 R5, P2, PT, R14, 0x1, RZ ;  /* 0x000000010e057810 */ /* 0x000fe40007f5e0ff */
[C---:B------:R-:W-:Y:S02]  /*0c00*/  ISETP.GE.U32.AND.EX P0, PT, R16.reuse, RZ, PT, P0 ;  /* 0x000000ff1000720c */ /* 0x040fe40003f06100 */
[----:B------:R-:W-:Y:S01]  /*0c10*/  IADD3.X R11, PT, PT, R16, -0x1, RZ, P1, !PT ;  /* 0xffffffff100b7810 */ /* 0x000fe20000ffe4ff */
[----:B------:R-:W-:Y:S01]  /*0c20*/  IMAD.X R12, RZ, RZ, R9, P2 ;  /* 0x000000ffff0c7224 */ /* 0x000fe200010e0609 */
[----:B------:R-:W-:Y:S02]  /*0c30*/  SEL R8, R8, R18, P0 ;  /* 0x0000001208087207 */ /* 0x000fe40000000000 */
[----:B------:R-:W-:-:S02]  /*0c40*/  SEL R5, R5, R14, P0 ;  /* 0x0000000e05057207 */ /* 0x000fc40000000000 */
[----:B------:R-:W-:Y:S02]  /*0c50*/  SEL R11, R11, R16, P0 ;  /* 0x000000100b0b7207 */ /* 0x000fe40000000000 */
[----:B------:R-:W-:Y:S02]  /*0c60*/  SEL R12, R12, R9, P0 ;  /* 0x000000090c0c7207 */ /* 0x000fe40000000000 */
[----:B------:R-:W-:Y:S02]  /*0c70*/  ISETP.GE.U32.AND P0, PT, R8, R7, PT ;  /* 0x000000070800720c */ /* 0x000fe40003f06070 */
[----:B------:R-:W-:Y:S02]  /*0c80*/  IADD3 R8, P2, PT, R5, 0x1, RZ ;  /* 0x0000000105087810 */ /* 0x000fe40007f5e0ff */
[----:B------:R-:W-:Y:S02]  /*0c90*/  ISETP.NE.U32.AND P1, PT, R7, RZ, PT ;  /* 0x000000ff0700720c */ /* 0x000fe40003f25070 */
[----:B------:R-:W-:Y:S01]  /*0ca0*/  ISETP.GE.U32.AND.EX P0, PT, R11, RZ, PT, P0 ;  /* 0x000000ff0b00720c */ /* 0x000fe20003f06100 */
[----:B------:R-:W-:Y:S01]  /*0cb0*/  IMAD.X R9, RZ, RZ, R12, P2 ;  /* 0x000000ffff097224 */ /* 0x000fe200010e060c */
[----:B------:R-:W-:Y:S01]  /*0cc0*/  ISETP.NE.AND.EX P1, PT, RZ, RZ, PT, P1 ;  /* 0x000000ffff00720c */ /* 0x000fe20003f25310 */
[----:B------:R-:W-:Y:S01]  /*0cd0*/  IMAD.MOV.U32 R11, RZ, RZ, 0x0 ;  /* 0x00000000ff0b7424 */ /* 0x000fe200078e00ff */
[----:B------:R-:W-:-:S02]  /*0ce0*/  SEL R8, R8, R5, P0 ;  /* 0x0000000508087207 */ /* 0x000fc40000000000 */
[----:B------:R-:W-:Y:S02]  /*0cf0*/  SEL R9, R9, R12, P0 ;  /* 0x0000000c09097207 */ /* 0x000fe40000000000 */
[----:B------:R-:W-:Y:S02]  /*0d00*/  SEL R8, R8, 0xffffffff, P1 ;  /* 0xffffffff08087807 */ /* 0x000fe40000800000 */
[----:B------:R-:W-:Y:S01]  /*0d10*/  SEL R9, R9, 0xffffffff, P1 ;  /* 0xffffffff09097807 */ /* 0x000fe20000800000 */
[----:B------:R-:W-:Y:S06]  /*0d20*/  RET.REL.NODEC R10 `(_Z11relu_kernelPKfPfmm) ;  /* 0xfffffff00ab47950 */ /* 0x000fec0003c3ffff */
.L_x_7:
[----:B------:R-:W-:-:S00]  /*0d30*/  BRA `(.L_x_7) ;  /* 0xfffffffc00fc7947 */ /* 0x000fc0000383ffff */
[----:B------:R-:W-:-:S00]  /*0d40*/  NOP ;  /* 0x0000000000007918 */ /* 0x000fc00000000000 */
        /* <DEDUP_REMOVED lines=11> */
.L_x_8:


//--------------------- .nv.shared.reserved.0     --------------------------
	.section	.nv.shared.reserved.0,"aw",@nobits
	.weak		__nv_reservedSMEM_offset_0_alias
	.size		__nv_reservedSMEM_offset_0_alias, 0, 64
	.other		__nv_reservedSMEM_offset_0_alias,@"STO_CUDA_RESERVED_SHARED STV_DEFAULT"
__nv_reservedSMEM_offset_0_alias:
	.zero		0
	.zero		64


//--------------------- .nv.constant0._Z11relu_kernelPKfPfmm --------------------------
	.section	.nv.constant0._Z11relu_kernelPKfPfmm,"a",@progbits
	.sectionflags	@""
	.align	4
.nv.constant0._Z11relu_kernelPKfPfmm:
	.zero		928


//--------------------- SYMBOLS --------------------------

	.type		.nv.reservedSmem.offset0,@object
	.size		.nv.reservedSmem.offset0,0x4
